//
// Generated by NVIDIA NVVM Compiler
//
// Compiler Build ID: CL-36424714
// Cuda compilation tools, release 13.0, V13.0.88
// Based on NVVM 20.0.0
//

.version 9.0
.target sm_100
.address_size 64

	// .globl	_Z10tet_volumePdiPiiS_

.visible .entry _Z10tet_volumePdiPiiS_(
	.param .u64 .ptr .align 1 _Z10tet_volumePdiPiiS__param_0,
	.param .u32 _Z10tet_volumePdiPiiS__param_1,
	.param .u64 .ptr .align 1 _Z10tet_volumePdiPiiS__param_2,
	.param .u32 _Z10tet_volumePdiPiiS__param_3,
	.param .u64 .ptr .align 1 _Z10tet_volumePdiPiiS__param_4
)
{
	.reg .pred 	%p<2>;
	.reg .b32 	%r<14>;
	.reg .b64 	%rd<9>;
	.reg .b64 	%fd<2>;

	ld.param.u64 	%rd1, [_Z10tet_volumePdiPiiS__param_2];
	ld.param.u32 	%r2, [_Z10tet_volumePdiPiiS__param_3];
	ld.param.u64 	%rd2, [_Z10tet_volumePdiPiiS__param_4];
	mov.u32 	%r3, %ntid.x;
	mov.u32 	%r4, %ctaid.x;
	mov.u32 	%r5, %tid.x;
	mad.lo.s32 	%r1, %r3, %r4, %r5;
	setp.ge.s32 	%p1, %r1, %r2;
	@%p1 bra 	$L__BB0_2;
	cvta.to.global.u64 	%rd3, %rd1;
	cvta.to.global.u64 	%rd4, %rd2;
	shl.b32 	%r6, %r1, 2;
	mul.wide.s32 	%rd5, %r6, 4;
	add.s64 	%rd6, %rd3, %rd5;
	ld.global.u32 	%r7, [%rd6];
	ld.global.u32 	%r8, [%rd6+4];
	add.s32 	%r9, %r8, %r7;
	ld.global.u32 	%r10, [%rd6+8];
	add.s32 	%r11, %r9, %r10;
	ld.global.u32 	%r12, [%rd6+12];
	add.s32 	%r13, %r11, %r12;
	cvt.rn.f64.s32 	%fd1, %r13;
	mul.wide.s32 	%rd7, %r1, 8;
	add.s64 	%rd8, %rd4, %rd7;
	st.global.f64 	[%rd8], %fd1;
$L__BB0_2:
	ret;

}


// ===== COMPILED SASS (sm_100) =====

	.target	sm_100

	.elftype	@"ET_EXEC"


//--------------------- .note.nv.tkinfo           --------------------------
	.section	.note.nv.tkinfo,"",@"SHT_NOTE"
	.sectionflags	@"SHF_NOTE_NV_TKINFO"
	.tkinfo
        /*0018*/ 	.word	0x00000002
        /*0030*/ 	.string	""
        /*0030*/ 	.string	"ptxas"
        /*0030*/ 	.string	"Cuda compilation tools, release 13.0, V13.0.88"
        /*0030*/ 	.string	"Build cuda_13.0.r13.0/compiler.36424714_0"
        /*0030*/ 	.string	"-arch sm_100 -m 64 "



//--------------------- .note.nv.cuinfo           --------------------------
	.section	.note.nv.cuinfo,"",@"SHT_NOTE"
	.sectionflags	@"SHF_NOTE_NV_CUINFO"
        /*0018*/ 	.short	0x0002
        /*001a*/ 	.short	0x0064
        /*001c*/ 	.short	0x0082
	.zero		2


//--------------------- .nv.info                  --------------------------
	.section	.nv.info,"",@"SHT_CUDA_INFO"
	.align	4


	//----- nvinfo : EIATTR_REGCOUNT
	.align		4
        /*0000*/ 	.byte	0x04, 0x2f
        /*0002*/ 	.short	(.L_1 - .L_0)
	.align		4
.L_0:
        /*0004*/ 	.word	index@(_Z10tet_volumePdiPiiS_)
        /*0008*/ 	.word	0x0000000e


	//----- nvinfo : EIATTR_FRAME_SIZE
	.align		4
.L_1:
        /*000c*/ 	.byte	0x04, 0x11
        /*000e*/ 	.short	(.L_3 - .L_2)
	.align		4
.L_2:
        /*0010*/ 	.word	index@(_Z10tet_volumePdiPiiS_)
        /*0014*/ 	.word	0x00000000


	//----- nvinfo : EIATTR_MIN_STACK_SIZE
	.align		4
.L_3:
        /*0018*/ 	.byte	0x04, 0x12
        /*001a*/ 	.short	(.L_5 - .L_4)
	.align		4
.L_4:
        /*001c*/ 	.word	index@(_Z10tet_volumePdiPiiS_)
        /*0020*/ 	.word	0x00000000
.L_5:


//--------------------- .nv.compat                --------------------------
	.section	.nv.compat,"",@"SHT_CUDA_COMPAT_INFO"
	.align	4
        /*0000*/ 	.byte	0x02, 0x09, 0x00, 0x00, 0x02, 0x02, 0x01, 0x00, 0x02, 0x05, 0x05, 0x00, 0x03, 0x07, 0x01, 0x01
        /*0010*/ 	.byte	0x02, 0x03, 0x00, 0x00, 0x02, 0x06, 0x01, 0x00, 0x04, 0x0b, 0x08, 0x00, 0x09, 0x00, 0x00, 0x00
        /*0020*/ 	.byte	0x00, 0x00, 0x00, 0x00


//--------------------- .nv.info._Z10tet_volumePdiPiiS_ --------------------------
	.section	.nv.info._Z10tet_volumePdiPiiS_,"",@"SHT_CUDA_INFO"
	.sectionflags	@""
	.align	4


	//----- nvinfo : EIATTR_CUDA_API_VERSION
	.align		4
        /*0000*/ 	.byte	0x04, 0x37
        /*0002*/ 	.short	(.L_7 - .L_6)
.L_6:
        /*0004*/ 	.word	0x00000082


	//----- nvinfo : EIATTR_KPARAM_INFO
	.align		4
.L_7:
        /*0008*/ 	.byte	0x04, 0x17
        /*000a*/ 	.short	(.L_9 - .L_8)
.L_8:
        /*000c*/ 	.word	0x00000000
        /*0010*/ 	.short	0x0004
        /*0012*/ 	.short	0x0020
        /*0014*/ 	.byte	0x00, 0xf5, 0x21, 0x00


	//----- nvinfo : EIATTR_KPARAM_INFO
	.align		4
.L_9:
        /*0018*/ 	.byte	0x04, 0x17
        /*001a*/ 	.short	(.L_11 - .L_10)
.L_10:
        /*001c*/ 	.word	0x00000000
        /*0020*/ 	.short	0x0003
        /*0022*/ 	.short	0x0018
        /*0024*/ 	.byte	0x00, 0xf0, 0x11, 0x00


	//----- nvinfo : EIATTR_KPARAM_INFO
	.align		4
.L_11:
        /*0028*/ 	.byte	0x04, 0x17
        /*002a*/ 	.short	(.L_13 - .L_12)
.L_12:
        /*002c*/ 	.word	0x00000000
        /*0030*/ 	.short	0x0002
        /*0032*/ 	.short	0x0010
        /*0034*/ 	.byte	0x00, 0xf5, 0x21, 0x00


	//----- nvinfo : EIATTR_KPARAM_INFO
	.align		4
.L_13:
        /*0038*/ 	.byte	0x04, 0x17
        /*003a*/ 	.short	(.L_15 - .L_14)
.L_14:
        /*003c*/ 	.word	0x00000000
        /*0040*/ 	.short	0x0001
        /*0042*/ 	.short	0x0008
        /*0044*/ 	.byte	0x00, 0xf0, 0x11, 0x00


	//----- nvinfo : EIATTR_KPARAM_INFO
	.align		4
.L_15:
        /*0048*/ 	.byte	0x04, 0x17
        /*004a*/ 	.short	(.L_17 - .L_16)
.L_16:
        /*004c*/ 	.word	0x00000000
        /*0050*/ 	.short	0x0000
        /*0052*/ 	.short	0x0000
        /*0054*/ 	.byte	0x00, 0xf5, 0x21, 0x00


	//----- nvinfo : EIATTR_SPARSE_MMA_MASK
	.align		4
.L_17:
        /*0058*/ 	.byte	0x03, 0x50
        /*005a*/ 	.short	0x0000


	//----- nvinfo : EIATTR_MAXREG_COUNT
	.align		4
        /*005c*/ 	.byte	0x03, 0x1b
        /*005e*/ 	.short	0x00ff


	//----- nvinfo : EIATTR_MERCURY_ISA_VERSION
	.align		4
        /*0060*/ 	.byte	0x03, 0x5f
        /*0062*/ 	.short	0x0101


	//----- nvinfo : EIATTR_VRC_CTA_INIT_COUNT
	.align		4
        /*0064*/ 	.byte	0x02, 0x4a
	.zero		1
	.zero		1


	//----- nvinfo : EIATTR_EXIT_INSTR_OFFSETS
	.align		4
        /*0068*/ 	.byte	0x04, 0x1c
        /*006a*/ 	.short	(.L_19 - .L_18)


	//   ....[0]....
.L_18:
        /*006c*/ 	.word	0x00000070


	//   ....[1]....
        /*0070*/ 	.word	0x00000160


	//----- nvinfo : EIATTR_CBANK_PARAM_SIZE
	.align		4
.L_19:
        /*0074*/ 	.byte	0x03, 0x19
        /*0076*/ 	.short	0x0028


	//----- nvinfo : EIATTR_PARAM_CBANK
	.align		4
        /*0078*/ 	.byte	0x04, 0x0a
        /*007a*/ 	.short	(.L_21 - .L_20)
	.align		4
.L_20:
        /*007c*/ 	.word	index@(.nv.constant0._Z10tet_volumePdiPiiS_)
        /*0080*/ 	.short	0x0380
        /*0082*/ 	.short	0x0028


	//----- nvinfo : EIATTR_SW_WAR
	.align		4
.L_21:
        /*0084*/ 	.byte	0x04, 0x36
        /*0086*/ 	.short	(.L_23 - .L_22)
.L_22:
        /*0088*/ 	.word	0x00000008
.L_23:


//--------------------- .nv.callgraph             --------------------------
	.section	.nv.callgraph,"",@"SHT_CUDA_CALLGRAPH"
	.align	4
	.sectionentsize	8
	.align		4
        /*0000*/ 	.word	0x00000000
	.align		4
        /*0004*/ 	.word	0xffffffff
	.align		4
        /*0008*/ 	.word	0x00000000
	.align		4
        /*000c*/ 	.word	0xfffffffe
	.align		4
        /*0010*/ 	.word	0x00000000
	.align		4
        /*0014*/ 	.word	0xfffffffd
	.align		4
        /*0018*/ 	.word	0x00000000
	.align		4
        /*001c*/ 	.word	0xfffffffc


//--------------------- .text._Z10tet_volumePdiPiiS_ --------------------------
	.section	.text._Z10tet_volumePdiPiiS_,"ax",@progbits
	.align	128
        .global         _Z10tet_volumePdiPiiS_
        .type           _Z10tet_volumePdiPiiS_,@function
        .size           _Z10tet_volumePdiPiiS_,(.L_x_1 - _Z10tet_volumePdiPiiS_)
        .other          _Z10tet_volumePdiPiiS_,@"STO_CUDA_ENTRY STV_DEFAULT"
_Z10tet_volumePdiPiiS_:
.text._Z10tet_volumePdiPiiS_:
[----:B------:R-:W-:Y:S01]  /*0000*/  LDC R1, c[0x0][0x37c] ;  /* 0x0000df00ff017b82 */ /* 0x000fe20000000800 */
[----:B------:R-:W0:Y:S01]  /*0010*/  S2R R9, SR_CTAID.X ;  /* 0x0000000000097919 */ /* 0x000e220000002500 */
[----:B------:R-:W0:Y:S01]  /*0020*/  LDCU UR4, c[0x0][0x360] ;  /* 0x00006c00ff0477ac */ /* 0x000e220008000800 */
[----:B------:R-:W0:Y:S01]  /*0030*/  S2R R0, SR_TID.X ;  /* 0x0000000000007919 */ /* 0x000e220000002100 */
[----:B------:R-:W1:Y:S01]  /*0040*/  LDCU UR5, c[0x0][0x398] ;  /* 0x00007300ff0577ac */ /* 0x000e620008000800 */
[----:B0-----:R-:W-:-:S05]  /*0050*/  IMAD R9, R9, UR4, R0 ;  /* 0x0000000409097c24 */ /* 0x001fca000f8e0200 */
[----:B-1----:R-:W-:-:S13]  /*0060*/  ISETP.GE.AND P0, PT, R9, UR5, PT ;  /* 0x0000000509007c0c */ /* 0x002fda000bf06270 */
[----:B------:R-:W-:Y:S05]  /*0070*/  @P0 EXIT ;  /* 0x000000000000094d */ /* 0x000fea0003800000 */
[----:B------:R-:W0:Y:S01]  /*0080*/  LDC.64 R2, c[0x0][0x390] ;  /* 0x0000e400ff027b82 */ /* 0x000e220000000a00 */
[----:B------:R-:W1:Y:S01]  /*0090*/  LDCU.64 UR4, c[0x0][0x358] ;  /* 0x00006b00ff0477ac */ /* 0x000e620008000a00 */
[----:B------:R-:W-:-:S06]  /*00a0*/  SHF.L.U32 R5, R9, 0x2, RZ ;  /* 0x0000000209057819 */ /* 0x000fcc00000006ff */
[----:B------:R-:W2:Y:S01]  /*00b0*/  LDC.64 R6, c[0x0][0x3a0] ;  /* 0x0000e800ff067b82 */ /* 0x000ea20000000a00 */
[----:B0-----:R-:W-:-:S05]  /*00c0*/  IMAD.WIDE R2, R5, 0x4, R2 ;  /* 0x0000000405027825 */ /* 0x001fca00078e0202 */
[----:B-1----:R-:W3:Y:S04]  /*00d0*/  LDG.E R0, desc[UR4][R2.64] ;  /* 0x0000000402007981 */ /* 0x002ee8000c1e1900 */
[----:B------:R-:W3:Y:S04]  /*00e0*/  LDG.E R5, desc[UR4][R2.64+0x4] ;  /* 0x0000040402057981 */ /* 0x000ee8000c1e1900 */
[----:B------:R-:W3:Y:S04]  /*00f0*/  LDG.E R4, desc[UR4][R2.64+0x8] ;  /* 0x0000080402047981 */ /* 0x000ee8000c1e1900 */
[----:B------:R-:W4:Y:S01]  /*0100*/  LDG.E R11, desc[UR4][R2.64+0xc] ;  /* 0x00000c04020b7981 */ /* 0x000f22000c1e1900 */
[----:B--2---:R-:W-:Y:S01]  /*0110*/  IMAD.WIDE R6, R9, 0x8, R6 ;  /* 0x0000000809067825 */ /* 0x004fe200078e0206 */
[----:B---3--:R-:W-:-:S04]  /*0120*/  IADD3 R0, PT, PT, R4, R5, R0 ;  /* 0x0000000504007210 */ /* 0x008fc80007ffe000 */
[----:B----4-:R-:W-:-:S04]  /*0130*/  IADD3 R0, PT, PT, R0, R11, RZ ;  /* 0x0000000b00007210 */ /* 0x010fc80007ffe0ff */
[----:B------:R-:W0:Y:S02]  /*0140*/  I2F.F64 R4, R0 ;  /* 0x0000000000047312 */ /* 0x000e240000201c00 */
[----:B0-----:R-:W-:Y:S01]  /*0150*/  STG.E.64 desc[UR4][R6.64], R4 ;  /* 0x0000000406007986 */ /* 0x001fe2000c101b04 */
[----:B------:R-:W-:Y:S05]  /*0160*/  EXIT ;  /* 0x000000000000794d */ /* 0x000fea0003800000 */
.L_x_0:
[----:B------:R-:W-:-:S00]  /*0170*/  BRA `(.L_x_0) ;  /* 0xfffffffc00fc7947 */ /* 0x000fc0000383ffff */
[----:B------:R-:W-:-:S00]  /*0180*/  NOP ;  /* 0x0000000000007918 */ /* 0x000fc00000000000 */
[----:B------:R-:W-:-:S00]  /*0190*/  NOP ;  /* 0x0000000000007918 */ /* 0x000fc00000000000 */
[----:B------:R-:W-:-:S00]  /*01a0*/  NOP ;  /* 0x0000000000007918 */ /* 0x000fc00000000000 */
[----:B------:R-:W-:-:S00]  /*01b0*/  NOP ;  /* 0x0000000000007918 */ /* 0x000fc00000000000 */
[----:B------:R-:W-:-:S00]  /*01c0*/  NOP ;  /* 0x0000000000007918 */ /* 0x000fc00000000000 */
[----:B------:R-:W-:-:S00]  /*01d0*/  NOP ;  /* 0x0000000000007918 */ /* 0x000fc00000000000 */
[----:B------:R-:W-:-:S00]  /*01e0*/  NOP ;  /* 0x0000000000007918 */ /* 0x000fc00000000000 */
[----:B------:R-:W-:-:S00]  /*01f0*/  NOP ;  /* 0x0000000000007918 */ /* 0x000fc00000000000 */
.L_x_1:


//--------------------- .nv.shared.reserved.0     --------------------------
	.section	.nv.shared.reserved.0,"aw",@nobits
	.weak		__nv_reservedSMEM_offset_0_alias
	.size		__nv_reservedSMEM_offset_0_alias, 0, 64
	.other		__nv_reservedSMEM_offset_0_alias,@"STO_CUDA_RESERVED_SHARED STV_DEFAULT"
__nv_reservedSMEM_offset_0_alias:
	.zero		0
	.zero		64


//--------------------- .nv.constant0._Z10tet_volumePdiPiiS_ --------------------------
	.section	.nv.constant0._Z10tet_volumePdiPiiS_,"a",@progbits
	.sectionflags	@""
	.align	4
.nv.constant0._Z10tet_volumePdiPiiS_:
	.zero		936


//--------------------- SYMBOLS --------------------------

	.type		.nv.reservedSmem.offset0,@object
	.size		.nv.reservedSmem.offset0,0x4
